//
// Generated by NVIDIA NVVM Compiler
//
// Compiler Build ID: CL-36424714
// Cuda compilation tools, release 13.0, V13.0.88
// Based on NVVM 20.0.0
//

.version 9.0
.target sm_100
.address_size 64

	// .globl	_Z14updateWeightV1PfS_S_iif

.visible .entry _Z14updateWeightV1PfS_S_iif(
	.param .u64 .ptr .align 1 _Z14updateWeightV1PfS_S_iif_param_0,
	.param .u64 .ptr .align 1 _Z14updateWeightV1PfS_S_iif_param_1,
	.param .u64 .ptr .align 1 _Z14updateWeightV1PfS_S_iif_param_2,
	.param .u32 _Z14updateWeightV1PfS_S_iif_param_3,
	.param .u32 _Z14updateWeightV1PfS_S_iif_param_4,
	.param .f32 _Z14updateWeightV1PfS_S_iif_param_5
)
{
	.reg .pred 	%p<4>;
	.reg .b32 	%r<12>;
	.reg .b32 	%f<6>;
	.reg .b64 	%rd<11>;

	ld.param.u64 	%rd1, [_Z14updateWeightV1PfS_S_iif_param_0];
	ld.param.u64 	%rd2, [_Z14updateWeightV1PfS_S_iif_param_1];
	ld.param.u64 	%rd3, [_Z14updateWeightV1PfS_S_iif_param_2];
	ld.param.u32 	%r4, [_Z14updateWeightV1PfS_S_iif_param_3];
	ld.param.u32 	%r3, [_Z14updateWeightV1PfS_S_iif_param_4];
	ld.param.f32 	%f1, [_Z14updateWeightV1PfS_S_iif_param_5];
	mov.u32 	%r5, %ctaid.y;
	mov.u32 	%r6, %ntid.y;
	mov.u32 	%r7, %tid.y;
	mad.lo.s32 	%r1, %r5, %r6, %r7;
	mov.u32 	%r8, %ctaid.x;
	mov.u32 	%r9, %ntid.x;
	mov.u32 	%r10, %tid.x;
	mad.lo.s32 	%r2, %r8, %r9, %r10;
	setp.ge.s32 	%p1, %r1, %r4;
	setp.ge.s32 	%p2, %r2, %r3;
	or.pred  	%p3, %p1, %p2;
	@%p3 bra 	$L__BB0_2;
	cvta.to.global.u64 	%rd4, %rd1;
	cvta.to.global.u64 	%rd5, %rd2;
	cvta.to.global.u64 	%rd6, %rd3;
	mad.lo.s32 	%r11, %r3, %r1, %r2;
	mul.wide.s32 	%rd7, %r11, 4;
	add.s64 	%rd8, %rd4, %rd7;
	ld.global.f32 	%f2, [%rd8];
	add.s64 	%rd9, %rd5, %rd7;
	ld.global.f32 	%f3, [%rd9];
	mul.f32 	%f4, %f1, %f3;
	sub.f32 	%f5, %f2, %f4;
	add.s64 	%rd10, %rd6, %rd7;
	st.global.f32 	[%rd10], %f5;
$L__BB0_2:
	ret;

}
	// .globl	_Z14updateWeightV2PfS_S_if
.visible .entry _Z14updateWeightV2PfS_S_if(
	.param .u64 .ptr .align 1 _Z14updateWeightV2PfS_S_if_param_0,
	.param .u64 .ptr .align 1 _Z14updateWeightV2PfS_S_if_param_1,
	.param .u64 .ptr .align 1 _Z14updateWeightV2PfS_S_if_param_2,
	.param .u32 _Z14updateWeightV2PfS_S_if_param_3,
	.param .f32 _Z14updateWeightV2PfS_S_if_param_4
)
{
	.reg .pred 	%p<2>;
	.reg .b32 	%r<6>;
	.reg .b32 	%f<6>;
	.reg .b64 	%rd<11>;

	ld.param.u64 	%rd1, [_Z14updateWeightV2PfS_S_if_param_0];
	ld.param.u64 	%rd2, [_Z14updateWeightV2PfS_S_if_param_1];
	ld.param.u64 	%rd3, [_Z14updateWeightV2PfS_S_if_param_2];
	ld.param.u32 	%r2, [_Z14updateWeightV2PfS_S_if_param_3];
	ld.param.f32 	%f1, [_Z14updateWeightV2PfS_S_if_param_4];
	mov.u32 	%r3, %ctaid.x;
	mov.u32 	%r4, %ntid.x;
	mov.u32 	%r5, %tid.x;
	mad.lo.s32 	%r1, %r3, %r4, %r5;
	setp.ge.s32 	%p1, %r1, %r2;
	@%p1 bra 	$L__BB1_2;
	cvta.to.global.u64 	%rd4, %rd1;
	cvta.to.global.u64 	%rd5, %rd2;
	cvta.to.global.u64 	%rd6, %rd3;
	mul.wide.s32 	%rd7, %r1, 4;
	add.s64 	%rd8, %rd4, %rd7;
	ld.global.f32 	%f2, [%rd8];
	add.s64 	%rd9, %rd5, %rd7;
	ld.global.f32 	%f3, [%rd9];
	mul.f32 	%f4, %f1, %f3;
	sub.f32 	%f5, %f2, %f4;
	add.s64 	%rd10, %rd6, %rd7;
	st.global.f32 	[%rd10], %f5;
$L__BB1_2:
	ret;

}


// ===== COMPILED SASS (sm_100) =====

	.target	sm_100

	.elftype	@"ET_EXEC"


//--------------------- .note.nv.tkinfo           --------------------------
	.section	.note.nv.tkinfo,"",@"SHT_NOTE"
	.sectionflags	@"SHF_NOTE_NV_TKINFO"
	.tkinfo
        /*0018*/ 	.word	0x00000002
        /*0030*/ 	.string	""
        /*0030*/ 	.string	"ptxas"
        /*0030*/ 	.string	"Cuda compilation tools, release 13.0, V13.0.88"
        /*0030*/ 	.string	"Build cuda_13.0.r13.0/compiler.36424714_0"
        /*0030*/ 	.string	"-arch sm_100 -m 64 "



//--------------------- .note.nv.cuinfo           --------------------------
	.section	.note.nv.cuinfo,"",@"SHT_NOTE"
	.sectionflags	@"SHF_NOTE_NV_CUINFO"
        /*0018*/ 	.short	0x0002
        /*001a*/ 	.short	0x0064
        /*001c*/ 	.short	0x0082
	.zero		2


//--------------------- .nv.info                  --------------------------
	.section	.nv.info,"",@"SHT_CUDA_INFO"
	.align	4


	//----- nvinfo : EIATTR_REGCOUNT
	.align		4
        /*0000*/ 	.byte	0x04, 0x2f
        /*0002*/ 	.short	(.L_1 - .L_0)
	.align		4
.L_0:
        /*0004*/ 	.word	index@(_Z14updateWeightV1PfS_S_iif)
        /*0008*/ 	.word	0x0000000c


	//----- nvinfo : EIATTR_FRAME_SIZE
	.align		4
.L_1:
        /*000c*/ 	.byte	0x04, 0x11
        /*000e*/ 	.short	(.L_3 - .L_2)
	.align		4
.L_2:
        /*0010*/ 	.word	index@(_Z14updateWeightV1PfS_S_iif)
        /*0014*/ 	.word	0x00000000


	//----- nvinfo : EIATTR_REGCOUNT
	.align		4
.L_3:
        /*0018*/ 	.byte	0x04, 0x2f
        /*001a*/ 	.short	(.L_5 - .L_4)
	.align		4
.L_4:
        /*001c*/ 	.word	index@(_Z14updateWeightV2PfS_S_if)
        /*0020*/ 	.word	0x0000000c


	//----- nvinfo : EIATTR_FRAME_SIZE
	.align		4
.L_5:
        /*0024*/ 	.byte	0x04, 0x11
        /*0026*/ 	.short	(.L_7 - .L_6)
	.align		4
.L_6:
        /*0028*/ 	.word	index@(_Z14updateWeightV2PfS_S_if)
        /*002c*/ 	.word	0x00000000


	//----- nvinfo : EIATTR_MIN_STACK_SIZE
	.align		4
.L_7:
        /*0030*/ 	.byte	0x04, 0x12
        /*0032*/ 	.short	(.L_9 - .L_8)
	.align		4
.L_8:
        /*0034*/ 	.word	index@(_Z14updateWeightV2PfS_S_if)
        /*0038*/ 	.word	0x00000000


	//----- nvinfo : EIATTR_MIN_STACK_SIZE
	.align		4
.L_9:
        /*003c*/ 	.byte	0x04, 0x12
        /*003e*/ 	.short	(.L_11 - .L_10)
	.align		4
.L_10:
        /*0040*/ 	.word	index@(_Z14updateWeightV1PfS_S_iif)
        /*0044*/ 	.word	0x00000000
.L_11:


//--------------------- .nv.compat                --------------------------
	.section	.nv.compat,"",@"SHT_CUDA_COMPAT_INFO"
	.align	4
        /*0000*/ 	.byte	0x02, 0x09, 0x00, 0x00, 0x02, 0x02, 0x01, 0x00, 0x02, 0x05, 0x05, 0x00, 0x03, 0x07, 0x01, 0x01
        /*0010*/ 	.byte	0x02, 0x03, 0x00, 0x00, 0x02, 0x06, 0x01, 0x00, 0x04, 0x0b, 0x08, 0x00, 0x09, 0x00, 0x00, 0x00
        /*0020*/ 	.byte	0x00, 0x00, 0x00, 0x00


//--------------------- .nv.info._Z14updateWeightV2PfS_S_if --------------------------
	.section	.nv.info._Z14updateWeightV2PfS_S_if,"",@"SHT_CUDA_INFO"
	.sectionflags	@""
	.align	4


	//----- nvinfo : EIATTR_CUDA_API_VERSION
	.align		4
        /*0000*/ 	.byte	0x04, 0x37
        /*0002*/ 	.short	(.L_13 - .L_12)
.L_12:
        /*0004*/ 	.word	0x00000082


	//----- nvinfo : EIATTR_KPARAM_INFO
	.align		4
.L_13:
        /*0008*/ 	.byte	0x04, 0x17
        /*000a*/ 	.short	(.L_15 - .L_14)
.L_14:
        /*000c*/ 	.word	0x00000000
        /*0010*/ 	.short	0x0004
        /*0012*/ 	.short	0x001c
        /*0014*/ 	.byte	0x00, 0xf0, 0x11, 0x00


	//----- nvinfo : EIATTR_KPARAM_INFO
	.align		4
.L_15:
        /*0018*/ 	.byte	0x04, 0x17
        /*001a*/ 	.short	(.L_17 - .L_16)
.L_16:
        /*001c*/ 	.word	0x00000000
        /*0020*/ 	.short	0x0003
        /*0022*/ 	.short	0x0018
        /*0024*/ 	.byte	0x00, 0xf0, 0x11, 0x00


	//----- nvinfo : EIATTR_KPARAM_INFO
	.align		4
.L_17:
        /*0028*/ 	.byte	0x04, 0x17
        /*002a*/ 	.short	(.L_19 - .L_18)
.L_18:
        /*002c*/ 	.word	0x00000000
        /*0030*/ 	.short	0x0002
        /*0032*/ 	.short	0x0010
        /*0034*/ 	.byte	0x00, 0xf5, 0x21, 0x00


	//----- nvinfo : EIATTR_KPARAM_INFO
	.align		4
.L_19:
        /*0038*/ 	.byte	0x04, 0x17
        /*003a*/ 	.short	(.L_21 - .L_20)
.L_20:
        /*003c*/ 	.word	0x00000000
        /*0040*/ 	.short	0x0001
        /*0042*/ 	.short	0x0008
        /*0044*/ 	.byte	0x00, 0xf5, 0x21, 0x00


	//----- nvinfo : EIATTR_KPARAM_INFO
	.align		4
.L_21:
        /*0048*/ 	.byte	0x04, 0x17
        /*004a*/ 	.short	(.L_23 - .L_22)
.L_22:
        /*004c*/ 	.word	0x00000000
        /*0050*/ 	.short	0x0000
        /*0052*/ 	.short	0x0000
        /*0054*/ 	.byte	0x00, 0xf5, 0x21, 0x00


	//----- nvinfo : EIATTR_SPARSE_MMA_MASK
	.align		4
.L_23:
        /*0058*/ 	.byte	0x03, 0x50
        /*005a*/ 	.short	0x0000


	//----- nvinfo : EIATTR_MAXREG_COUNT
	.align		4
        /*005c*/ 	.byte	0x03, 0x1b
        /*005e*/ 	.short	0x00ff


	//----- nvinfo : EIATTR_MERCURY_ISA_VERSION
	.align		4
        /*0060*/ 	.byte	0x03, 0x5f
        /*0062*/ 	.short	0x0101


	//----- nvinfo : EIATTR_VRC_CTA_INIT_COUNT
	.align		4
        /*0064*/ 	.byte	0x02, 0x4a
	.zero		1
	.zero		1


	//----- nvinfo : EIATTR_EXIT_INSTR_OFFSETS
	.align		4
        /*0068*/ 	.byte	0x04, 0x1c
        /*006a*/ 	.short	(.L_25 - .L_24)


	//   ....[0]....
.L_24:
        /*006c*/ 	.word	0x00000070


	//   ....[1]....
        /*0070*/ 	.word	0x00000140


	//----- nvinfo : EIATTR_CBANK_PARAM_SIZE
	.align		4
.L_25:
        /*0074*/ 	.byte	0x03, 0x19
        /*0076*/ 	.short	0x0020


	//----- nvinfo : EIATTR_PARAM_CBANK
	.align		4
        /*0078*/ 	.byte	0x04, 0x0a
        /*007a*/ 	.short	(.L_27 - .L_26)
	.align		4
.L_26:
        /*007c*/ 	.word	index@(.nv.constant0._Z14updateWeightV2PfS_S_if)
        /*0080*/ 	.short	0x0380
        /*0082*/ 	.short	0x0020


	//----- nvinfo : EIATTR_SW_WAR
	.align		4
.L_27:
        /*0084*/ 	.byte	0x04, 0x36
        /*0086*/ 	.short	(.L_29 - .L_28)
.L_28:
        /*0088*/ 	.word	0x00000008
.L_29:


//--------------------- .nv.info._Z14updateWeightV1PfS_S_iif --------------------------
	.section	.nv.info._Z14updateWeightV1PfS_S_iif,"",@"SHT_CUDA_INFO"
	.sectionflags	@""
	.align	4


	//----- nvinfo : EIATTR_CUDA_API_VERSION
	.align		4
        /*0000*/ 	.byte	0x04, 0x37
        /*0002*/ 	.short	(.L_31 - .L_30)
.L_30:
        /*0004*/ 	.word	0x00000082


	//----- nvinfo : EIATTR_KPARAM_INFO
	.align		4
.L_31:
        /*0008*/ 	.byte	0x04, 0x17
        /*000a*/ 	.short	(.L_33 - .L_32)
.L_32:
        /*000c*/ 	.word	0x00000000
        /*0010*/ 	.short	0x0005
        /*0012*/ 	.short	0x0020
        /*0014*/ 	.byte	0x00, 0xf0, 0x11, 0x00


	//----- nvinfo : EIATTR_KPARAM_INFO
	.align		4
.L_33:
        /*0018*/ 	.byte	0x04, 0x17
        /*001a*/ 	.short	(.L_35 - .L_34)
.L_34:
        /*001c*/ 	.word	0x00000000
        /*0020*/ 	.short	0x0004
        /*0022*/ 	.short	0x001c
        /*0024*/ 	.byte	0x00, 0xf0, 0x11, 0x00


	//----- nvinfo : EIATTR_KPARAM_INFO
	.align		4
.L_35:
        /*0028*/ 	.byte	0x04, 0x17
        /*002a*/ 	.short	(.L_37 - .L_36)
.L_36:
        /*002c*/ 	.word	0x00000000
        /*0030*/ 	.short	0x0003
        /*0032*/ 	.short	0x0018
        /*0034*/ 	.byte	0x00, 0xf0, 0x11, 0x00


	//----- nvinfo : EIATTR_KPARAM_INFO
	.align		4
.L_37:
        /*0038*/ 	.byte	0x04, 0x17
        /*003a*/ 	.short	(.L_39 - .L_38)
.L_38:
        /*003c*/ 	.word	0x00000000
        /*0040*/ 	.short	0x0002
        /*0042*/ 	.short	0x0010
        /*0044*/ 	.byte	0x00, 0xf5, 0x21, 0x00


	//----- nvinfo : EIATTR_KPARAM_INFO
	.align		4
.L_39:
        /*0048*/ 	.byte	0x04, 0x17
        /*004a*/ 	.short	(.L_41 - .L_40)
.L_40:
        /*004c*/ 	.word	0x00000000
        /*0050*/ 	.short	0x0001
        /*0052*/ 	.short	0x0008
        /*0054*/ 	.byte	0x00, 0xf5, 0x21, 0x00


	//----- nvinfo : EIATTR_KPARAM_INFO
	.align		4
.L_41:
        /*0058*/ 	.byte	0x04, 0x17
        /*005a*/ 	.short	(.L_43 - .L_42)
.L_42:
        /*005c*/ 	.word	0x00000000
        /*0060*/ 	.short	0x0000
        /*0062*/ 	.short	0x0000
        /*0064*/ 	.byte	0x00, 0xf5, 0x21, 0x00


	//----- nvinfo : EIATTR_SPARSE_MMA_MASK
	.align		4
.L_43:
        /*0068*/ 	.byte	0x03, 0x50
        /*006a*/ 	.short	0x0000


	//----- nvinfo : EIATTR_MAXREG_COUNT
	.align		4
        /*006c*/ 	.byte	0x03, 0x1b
        /*006e*/ 	.short	0x00ff


	//----- nvinfo : EIATTR_MERCURY_ISA_VERSION
	.align		4
        /*0070*/ 	.byte	0x03, 0x5f
        /*0072*/ 	.short	0x0101


	//----- nvinfo : EIATTR_VRC_CTA_INIT_COUNT
	.align		4
        /*0074*/ 	.byte	0x02, 0x4a
	.zero		1
	.zero		1


	//----- nvinfo : EIATTR_EXIT_INSTR_OFFSETS
	.align		4
        /*0078*/ 	.byte	0x04, 0x1c
        /*007a*/ 	.short	(.L_45 - .L_44)


	//   ....[0]....
.L_44:
        /*007c*/ 	.word	0x000000c0


	//   ....[1]....
        /*0080*/ 	.word	0x000001a0


	//----- nvinfo : EIATTR_CBANK_PARAM_SIZE
	.align		4
.L_45:
        /*0084*/ 	.byte	0x03, 0x19
        /*0086*/ 	.short	0x0024


	//----- nvinfo : EIATTR_PARAM_CBANK
	.align		4
        /*0088*/ 	.byte	0x04, 0x0a
        /*008a*/ 	.short	(.L_47 - .L_46)
	.align		4
.L_46:
        /*008c*/ 	.word	index@(.nv.constant0._Z14updateWeightV1PfS_S_iif)
        /*0090*/ 	.short	0x0380
        /*0092*/ 	.short	0x0024


	//----- nvinfo : EIATTR_SW_WAR
	.align		4
.L_47:
        /*0094*/ 	.byte	0x04, 0x36
        /*0096*/ 	.short	(.L_49 - .L_48)
.L_48:
        /*0098*/ 	.word	0x00000008
.L_49:


//--------------------- .nv.callgraph             --------------------------
	.section	.nv.callgraph,"",@"SHT_CUDA_CALLGRAPH"
	.align	4
	.sectionentsize	8
	.align		4
        /*0000*/ 	.word	0x00000000
	.align		4
        /*0004*/ 	.word	0xffffffff
	.align		4
        /*0008*/ 	.word	0x00000000
	.align		4
        /*000c*/ 	.word	0xfffffffe
	.align		4
        /*0010*/ 	.word	0x00000000
	.align		4
        /*0014*/ 	.word	0xfffffffd
	.align		4
        /*0018*/ 	.word	0x00000000
	.align		4
        /*001c*/ 	.word	0xfffffffc


//--------------------- .text._Z14updateWeightV2PfS_S_if --------------------------
	.section	.text._Z14updateWeightV2PfS_S_if,"ax",@progbits
	.align	128
        .global         _Z14updateWeightV2PfS_S_if
        .type           _Z14updateWeightV2PfS_S_if,@function
        .size           _Z14updateWeightV2PfS_S_if,(.L_x_2 - _Z14updateWeightV2PfS_S_if)
        .other          _Z14updateWeightV2PfS_S_if,@"STO_CUDA_ENTRY STV_DEFAULT"
_Z14updateWeightV2PfS_S_if:
.text._Z14updateWeightV2PfS_S_if:
[----:B------:R-:W-:Y:S01]  /*0000*/  LDC R1, c[0x0][0x37c] ;  /* 0x0000df00ff017b82 */ /* 0x000fe20000000800 */
[----:B------:R-:W0:Y:S07]  /*0010*/  S2R R0, SR_TID.X ;  /* 0x0000000000007919 */ /* 0x000e2e0000002100 */
[----:B------:R-:W0:Y:S01]  /*0020*/  S2UR UR4, SR_CTAID.X ;  /* 0x00000000000479c3 */ /* 0x000e220000002500 */
[----:B------:R-:W1:Y:S07]  /*0030*/  LDCU UR5, c[0x0][0x398] ;  /* 0x00007300ff0577ac */ /* 0x000e6e0008000800 */
[----:B------:R-:W0:Y:S02]  /*0040*/  LDC R9, c[0x0][0x360] ;  /* 0x0000d800ff097b82 */ /* 0x000e240000000800 */
[----:B0-----:R-:W-:-:S05]  /*0050*/  IMAD R9, R9, UR4, R0 ;  /* 0x0000000409097c24 */ /* 0x001fca000f8e0200 */
[----:B-1----:R-:W-:-:S13]  /*0060*/  ISETP.GE.AND P0, PT, R9, UR5, PT ;  /* 0x0000000509007c0c */ /* 0x002fda000bf06270 */
[----:B------:R-:W-:Y:S05]  /*0070*/  @P0 EXIT ;  /* 0x000000000000094d */ /* 0x000fea0003800000 */
[----:B------:R-:W0:Y:S01]  /*0080*/  LDC.64 R2, c[0x0][0x380] ;  /* 0x0000e000ff027b82 */ /* 0x000e220000000a00 */
[----:B------:R-:W1:Y:S01]  /*0090*/  LDCU.64 UR4, c[0x0][0x358] ;  /* 0x00006b00ff0477ac */ /* 0x000e620008000a00 */
[----:B------:R-:W2:Y:S06]  /*00a0*/  LDCU UR6, c[0x0][0x39c] ;  /* 0x00007380ff0677ac */ /* 0x000eac0008000800 */
[----:B------:R-:W3:Y:S08]  /*00b0*/  LDC.64 R4, c[0x0][0x388] ;  /* 0x0000e200ff047b82 */ /* 0x000ef00000000a00 */
[----:B------:R-:W4:Y:S01]  /*00c0*/  LDC.64 R6, c[0x0][0x390] ;  /* 0x0000e400ff067b82 */ /* 0x000f220000000a00 */
[----:B0-----:R-:W-:-:S06]  /*00d0*/  IMAD.WIDE R2, R9, 0x4, R2 ;  /* 0x0000000409027825 */ /* 0x001fcc00078e0202 */
[----:B-1----:R-:W2:Y:S01]  /*00e0*/  LDG.E R2, desc[UR4][R2.64] ;  /* 0x0000000402027981 */ /* 0x002ea2000c1e1900 */
[----:B---3--:R-:W-:-:S06]  /*00f0*/  IMAD.WIDE R4, R9, 0x4, R4 ;  /* 0x0000000409047825 */ /* 0x008fcc00078e0204 */
[----:B------:R-:W2:Y:S01]  /*0100*/  LDG.E R5, desc[UR4][R4.64] ;  /* 0x0000000404057981 */ /* 0x000ea2000c1e1900 */
[----:B----4-:R-:W-:-:S04]  /*0110*/  IMAD.WIDE R6, R9, 0x4, R6 ;  /* 0x0000000409067825 */ /* 0x010fc800078e0206 */
[----:B--2---:R-:W-:-:S05]  /*0120*/  FFMA R9, -R5, UR6, R2 ;  /* 0x0000000605097c23 */ /* 0x004fca0008000102 */
[----:B------:R-:W-:Y:S01]  /*0130*/  STG.E desc[UR4][R6.64], R9 ;  /* 0x0000000906007986 */ /* 0x000fe2000c101904 */
[----:B------:R-:W-:Y:S05]  /*0140*/  EXIT ;  /* 0x000000000000794d */ /* 0x000fea0003800000 */
.L_x_0:
[----:B------:R-:W-:-:S00]  /*0150*/  BRA `(.L_x_0) ;  /* 0xfffffffc00fc7947 */ /* 0x000fc0000383ffff */
[----:B------:R-:W-:-:S00]  /*0160*/  NOP ;  /* 0x0000000000007918 */ /* 0x000fc00000000000 */
        /* <DEDUP_REMOVED lines=9> */
.L_x_2:


//--------------------- .text._Z14updateWeightV1PfS_S_iif --------------------------
	.section	.text._Z14updateWeightV1PfS_S_iif,"ax",@progbits
	.align	128
        .global         _Z14updateWeightV1PfS_S_iif
        .type           _Z14updateWeightV1PfS_S_iif,@function
        .size           _Z14updateWeightV1PfS_S_iif,(.L_x_3 - _Z14updateWeightV1PfS_S_iif)
        .other          _Z14updateWeightV1PfS_S_iif,@"STO_CUDA_ENTRY STV_DEFAULT"
_Z14updateWeightV1PfS_S_iif:
.text._Z14updateWeightV1PfS_S_iif:
[----:B------:R-:W-:Y:S01]  /*0000*/  LDC R1, c[0x0][0x37c] ;  /* 0x0000df00ff017b82 */ /* 0x000fe20000000800 */
[----:B------:R-:W0:Y:S07]  /*0010*/  S2R R2, SR_TID.X ;  /* 0x0000000000027919 */ /* 0x000e2e0000002100 */
[----:B------:R-:W1:Y:S01]  /*0020*/  LDC R0, c[0x0][0x364] ;  /* 0x0000d900ff007b82 */ /* 0x000e620000000800 */
[----:B------:R-:W2:Y:S01]  /*0030*/  LDCU.64 UR6, c[0x0][0x398] ;  /* 0x00007300ff0677ac */ /* 0x000ea20008000a00 */
[----:B------:R-:W1:Y:S06]  /*0040*/  S2R R3, SR_TID.Y ;  /* 0x0000000000037919 */ /* 0x000e6c0000002200 */
[----:B------:R-:W0:Y:S08]  /*0050*/  S2UR UR5, SR_CTAID.X ;  /* 0x00000000000579c3 */ /* 0x000e300000002500 */
[----:B------:R-:W0:Y:S08]  /*0060*/  LDC R7, c[0x0][0x360] ;  /* 0x0000d800ff077b82 */ /* 0x000e300000000800 */
[----:B------:R-:W1:Y:S01]  /*0070*/  S2UR UR4, SR_CTAID.Y ;  /* 0x00000000000479c3 */ /* 0x000e620000002600 */
[----:B0-----:R-:W-:-:S05]  /*0080*/  IMAD R7, R7, UR5, R2 ;  /* 0x0000000507077c24 */ /* 0x001fca000f8e0202 */
[----:B--2---:R-:W-:Y:S01]  /*0090*/  ISETP.GE.AND P0, PT, R7, UR7, PT ;  /* 0x0000000707007c0c */ /* 0x004fe2000bf06270 */
[----:B-1----:R-:W-:-:S05]  /*00a0*/  IMAD R0, R0, UR4, R3 ;  /* 0x0000000400007c24 */ /* 0x002fca000f8e0203 */
[----:B------:R-:W-:-:S13]  /*00b0*/  ISETP.GE.OR P0, PT, R0, UR6, P0 ;  /* 0x0000000600007c0c */ /* 0x000fda0008706670 */
[----:B------:R-:W-:Y:S05]  /*00c0*/  @P0 EXIT ;  /* 0x000000000000094d */ /* 0x000fea0003800000 */
[----:B------:R-:W0:Y:S01]  /*00d0*/  LDC.64 R2, c[0x0][0x380] ;  /* 0x0000e000ff027b82 */ /* 0x000e220000000a00 */
[----:B------:R-:W1:Y:S01]  /*00e0*/  LDCU.64 UR4, c[0x0][0x358] ;  /* 0x00006b00ff0477ac */ /* 0x000e620008000a00 */
[----:B------:R-:W-:Y:S01]  /*00f0*/  IMAD R9, R0, UR7, R7 ;  /* 0x0000000700097c24 */ /* 0x000fe2000f8e0207 */
[----:B------:R-:W2:Y:S05]  /*0100*/  LDCU UR6, c[0x0][0x3a0] ;  /* 0x00007400ff0677ac */ /* 0x000eaa0008000800 */
        /* <DEDUP_REMOVED lines=10> */
.L_x_1:
        /* <DEDUP_REMOVED lines=13> */
.L_x_3:


//--------------------- .nv.shared.reserved.0     --------------------------
	.section	.nv.shared.reserved.0,"aw",@nobits
	.weak		__nv_reservedSMEM_offset_0_alias
	.size		__nv_reservedSMEM_offset_0_alias, 0, 64
	.other		__nv_reservedSMEM_offset_0_alias,@"STO_CUDA_RESERVED_SHARED STV_DEFAULT"
__nv_reservedSMEM_offset_0_alias:
	.zero		0
	.zero		64


//--------------------- .nv.constant0._Z14updateWeightV2PfS_S_if --------------------------
	.section	.nv.constant0._Z14updateWeightV2PfS_S_if,"a",@progbits
	.sectionflags	@""
	.align	4
.nv.constant0._Z14updateWeightV2PfS_S_if:
	.zero		928


//--------------------- .nv.constant0._Z14updateWeightV1PfS_S_iif --------------------------
	.section	.nv.constant0._Z14updateWeightV1PfS_S_iif,"a",@progbits
	.sectionflags	@""
	.align	4
.nv.constant0._Z14updateWeightV1PfS_S_iif:
	.zero		932


//--------------------- SYMBOLS --------------------------

	.type		.nv.reservedSmem.offset0,@object
	.size		.nv.reservedSmem.offset0,0x4
